//
// Generated by NVIDIA NVVM Compiler
//
// Compiler Build ID: CL-36424714
// Cuda compilation tools, release 13.0, V13.0.88
// Based on NVVM 20.0.0
//

.version 9.0
.target sm_100
.address_size 64

	// .globl	_Z11calc_answerPKiS0_Pil

.visible .entry _Z11calc_answerPKiS0_Pil(
	.param .u64 .ptr .align 1 _Z11calc_answerPKiS0_Pil_param_0,
	.param .u64 .ptr .align 1 _Z11calc_answerPKiS0_Pil_param_1,
	.param .u64 .ptr .align 1 _Z11calc_answerPKiS0_Pil_param_2,
	.param .u64 _Z11calc_answerPKiS0_Pil_param_3
)
{
	.reg .pred 	%p<13>;
	.reg .b32 	%r<109>;
	.reg .b64 	%rd<59>;

	ld.param.u64 	%rd33, [_Z11calc_answerPKiS0_Pil_param_0];
	ld.param.u64 	%rd34, [_Z11calc_answerPKiS0_Pil_param_1];
	ld.param.u64 	%rd31, [_Z11calc_answerPKiS0_Pil_param_2];
	ld.param.u64 	%rd32, [_Z11calc_answerPKiS0_Pil_param_3];
	cvta.to.global.u64 	%rd1, %rd34;
	cvta.to.global.u64 	%rd2, %rd33;
	mov.u32 	%r13, %ctaid.x;
	mov.u32 	%r1, %ntid.x;
	mov.u32 	%r14, %tid.x;
	mad.lo.s32 	%r15, %r13, %r1, %r14;
	cvt.s64.s32 	%rd52, %r15;
	setp.le.s64 	%p1, %rd32, %rd52;
	@%p1 bra 	$L__BB0_17;
	setp.lt.s64 	%p2, %rd32, 1;
	mov.u32 	%r16, %nctaid.x;
	mul.lo.s32 	%r2, %r1, %r16;
	@%p2 bra 	$L__BB0_17;
	and.b64  	%rd4, %rd32, 15;
	add.s64 	%rd5, %rd4, -1;
	and.b64  	%rd6, %rd32, 7;
	and.b64  	%rd7, %rd32, 9223372036854775792;
	and.b64  	%rd8, %rd32, 3;
	shl.b64 	%rd9, %rd32, 2;
	cvta.to.global.u64 	%rd10, %rd31;
	cvt.s64.s32 	%rd11, %r2;
$L__BB0_3:
	setp.lt.u64 	%p3, %rd32, 16;
	mul.lo.s64 	%rd13, %rd52, %rd32;
	shl.b64 	%rd36, %rd52, 2;
	add.s64 	%rd14, %rd10, %rd36;
	ld.global.u32 	%r106, [%rd14];
	mov.b64 	%rd57, 0;
	@%p3 bra 	$L__BB0_6;
	add.s64 	%rd53, %rd1, 32;
	mad.lo.s64 	%rd37, %rd9, %rd52, %rd2;
	add.s64 	%rd54, %rd37, 32;
	mov.u64 	%rd55, %rd7;
$L__BB0_5:
	.pragma "nounroll";
	ld.global.u32 	%r17, [%rd54+-32];
	ld.global.u32 	%r18, [%rd53+-32];
	mad.lo.s32 	%r19, %r18, %r17, %r106;
	st.global.u32 	[%rd14], %r19;
	ld.global.u32 	%r20, [%rd54+-28];
	ld.global.u32 	%r21, [%rd53+-28];
	mad.lo.s32 	%r22, %r21, %r20, %r19;
	st.global.u32 	[%rd14], %r22;
	ld.global.u32 	%r23, [%rd54+-24];
	ld.global.u32 	%r24, [%rd53+-24];
	mad.lo.s32 	%r25, %r24, %r23, %r22;
	st.global.u32 	[%rd14], %r25;
	ld.global.u32 	%r26, [%rd54+-20];
	ld.global.u32 	%r27, [%rd53+-20];
	mad.lo.s32 	%r28, %r27, %r26, %r25;
	st.global.u32 	[%rd14], %r28;
	ld.global.u32 	%r29, [%rd54+-16];
	ld.global.u32 	%r30, [%rd53+-16];
	mad.lo.s32 	%r31, %r30, %r29, %r28;
	st.global.u32 	[%rd14], %r31;
	ld.global.u32 	%r32, [%rd54+-12];
	ld.global.u32 	%r33, [%rd53+-12];
	mad.lo.s32 	%r34, %r33, %r32, %r31;
	st.global.u32 	[%rd14], %r34;
	ld.global.u32 	%r35, [%rd54+-8];
	ld.global.u32 	%r36, [%rd53+-8];
	mad.lo.s32 	%r37, %r36, %r35, %r34;
	st.global.u32 	[%rd14], %r37;
	ld.global.u32 	%r38, [%rd54+-4];
	ld.global.u32 	%r39, [%rd53+-4];
	mad.lo.s32 	%r40, %r39, %r38, %r37;
	st.global.u32 	[%rd14], %r40;
	ld.global.u32 	%r41, [%rd54];
	ld.global.u32 	%r42, [%rd53];
	mad.lo.s32 	%r43, %r42, %r41, %r40;
	st.global.u32 	[%rd14], %r43;
	ld.global.u32 	%r44, [%rd54+4];
	ld.global.u32 	%r45, [%rd53+4];
	mad.lo.s32 	%r46, %r45, %r44, %r43;
	st.global.u32 	[%rd14], %r46;
	ld.global.u32 	%r47, [%rd54+8];
	ld.global.u32 	%r48, [%rd53+8];
	mad.lo.s32 	%r49, %r48, %r47, %r46;
	st.global.u32 	[%rd14], %r49;
	ld.global.u32 	%r50, [%rd54+12];
	ld.global.u32 	%r51, [%rd53+12];
	mad.lo.s32 	%r52, %r51, %r50, %r49;
	st.global.u32 	[%rd14], %r52;
	ld.global.u32 	%r53, [%rd54+16];
	ld.global.u32 	%r54, [%rd53+16];
	mad.lo.s32 	%r55, %r54, %r53, %r52;
	st.global.u32 	[%rd14], %r55;
	ld.global.u32 	%r56, [%rd54+20];
	ld.global.u32 	%r57, [%rd53+20];
	mad.lo.s32 	%r58, %r57, %r56, %r55;
	st.global.u32 	[%rd14], %r58;
	ld.global.u32 	%r59, [%rd54+24];
	ld.global.u32 	%r60, [%rd53+24];
	mad.lo.s32 	%r61, %r60, %r59, %r58;
	st.global.u32 	[%rd14], %r61;
	ld.global.u32 	%r62, [%rd54+28];
	ld.global.u32 	%r63, [%rd53+28];
	mad.lo.s32 	%r106, %r63, %r62, %r61;
	st.global.u32 	[%rd14], %r106;
	add.s64 	%rd55, %rd55, -16;
	add.s64 	%rd54, %rd54, 64;
	add.s64 	%rd53, %rd53, 64;
	setp.ne.s64 	%p4, %rd55, 0;
	mov.u64 	%rd57, %rd7;
	@%p4 bra 	$L__BB0_5;
$L__BB0_6:
	setp.eq.s64 	%p5, %rd4, 0;
	@%p5 bra 	$L__BB0_16;
	setp.lt.u64 	%p6, %rd5, 7;
	@%p6 bra 	$L__BB0_9;
	add.s64 	%rd38, %rd57, %rd13;
	shl.b64 	%rd39, %rd38, 2;
	add.s64 	%rd40, %rd2, %rd39;
	ld.global.u32 	%r64, [%rd40];
	shl.b64 	%rd41, %rd57, 2;
	add.s64 	%rd42, %rd1, %rd41;
	ld.global.u32 	%r65, [%rd42];
	mad.lo.s32 	%r66, %r65, %r64, %r106;
	st.global.u32 	[%rd14], %r66;
	ld.global.u32 	%r67, [%rd40+4];
	ld.global.u32 	%r68, [%rd42+4];
	mad.lo.s32 	%r69, %r68, %r67, %r66;
	st.global.u32 	[%rd14], %r69;
	ld.global.u32 	%r70, [%rd40+8];
	ld.global.u32 	%r71, [%rd42+8];
	mad.lo.s32 	%r72, %r71, %r70, %r69;
	st.global.u32 	[%rd14], %r72;
	ld.global.u32 	%r73, [%rd40+12];
	ld.global.u32 	%r74, [%rd42+12];
	mad.lo.s32 	%r75, %r74, %r73, %r72;
	st.global.u32 	[%rd14], %r75;
	ld.global.u32 	%r76, [%rd40+16];
	ld.global.u32 	%r77, [%rd42+16];
	mad.lo.s32 	%r78, %r77, %r76, %r75;
	st.global.u32 	[%rd14], %r78;
	ld.global.u32 	%r79, [%rd40+20];
	ld.global.u32 	%r80, [%rd42+20];
	mad.lo.s32 	%r81, %r80, %r79, %r78;
	st.global.u32 	[%rd14], %r81;
	ld.global.u32 	%r82, [%rd40+24];
	ld.global.u32 	%r83, [%rd42+24];
	mad.lo.s32 	%r84, %r83, %r82, %r81;
	st.global.u32 	[%rd14], %r84;
	ld.global.u32 	%r85, [%rd40+28];
	ld.global.u32 	%r86, [%rd42+28];
	mad.lo.s32 	%r106, %r86, %r85, %r84;
	st.global.u32 	[%rd14], %r106;
	add.s64 	%rd57, %rd57, 8;
$L__BB0_9:
	setp.eq.s64 	%p7, %rd6, 0;
	@%p7 bra 	$L__BB0_16;
	add.s64 	%rd43, %rd6, -1;
	setp.lt.u64 	%p8, %rd43, 3;
	@%p8 bra 	$L__BB0_12;
	add.s64 	%rd44, %rd57, %rd13;
	shl.b64 	%rd45, %rd44, 2;
	add.s64 	%rd46, %rd2, %rd45;
	ld.global.u32 	%r87, [%rd46];
	shl.b64 	%rd47, %rd57, 2;
	add.s64 	%rd48, %rd1, %rd47;
	ld.global.u32 	%r88, [%rd48];
	mad.lo.s32 	%r89, %r88, %r87, %r106;
	st.global.u32 	[%rd14], %r89;
	ld.global.u32 	%r90, [%rd46+4];
	ld.global.u32 	%r91, [%rd48+4];
	mad.lo.s32 	%r92, %r91, %r90, %r89;
	st.global.u32 	[%rd14], %r92;
	ld.global.u32 	%r93, [%rd46+8];
	ld.global.u32 	%r94, [%rd48+8];
	mad.lo.s32 	%r95, %r94, %r93, %r92;
	st.global.u32 	[%rd14], %r95;
	ld.global.u32 	%r96, [%rd46+12];
	ld.global.u32 	%r97, [%rd48+12];
	mad.lo.s32 	%r106, %r97, %r96, %r95;
	st.global.u32 	[%rd14], %r106;
	add.s64 	%rd57, %rd57, 4;
$L__BB0_12:
	setp.eq.s64 	%p9, %rd8, 0;
	@%p9 bra 	$L__BB0_16;
	setp.eq.s64 	%p10, %rd8, 1;
	add.s64 	%rd49, %rd57, %rd13;
	shl.b64 	%rd50, %rd49, 2;
	add.s64 	%rd28, %rd2, %rd50;
	ld.global.u32 	%r98, [%rd28];
	shl.b64 	%rd51, %rd57, 2;
	add.s64 	%rd29, %rd1, %rd51;
	ld.global.u32 	%r99, [%rd29];
	mad.lo.s32 	%r11, %r99, %r98, %r106;
	st.global.u32 	[%rd14], %r11;
	@%p10 bra 	$L__BB0_16;
	setp.eq.s64 	%p11, %rd8, 2;
	ld.global.u32 	%r100, [%rd28+4];
	ld.global.u32 	%r101, [%rd29+4];
	mad.lo.s32 	%r12, %r101, %r100, %r11;
	st.global.u32 	[%rd14], %r12;
	@%p11 bra 	$L__BB0_16;
	ld.global.u32 	%r102, [%rd28+8];
	ld.global.u32 	%r103, [%rd29+8];
	mad.lo.s32 	%r104, %r103, %r102, %r12;
	st.global.u32 	[%rd14], %r104;
$L__BB0_16:
	add.s64 	%rd52, %rd52, %rd11;
	setp.lt.s64 	%p12, %rd52, %rd32;
	@%p12 bra 	$L__BB0_3;
$L__BB0_17:
	ret;

}


// ===== COMPILED SASS (sm_100) =====

	.target	sm_100

	.elftype	@"ET_EXEC"


//--------------------- .note.nv.tkinfo           --------------------------
	.section	.note.nv.tkinfo,"",@"SHT_NOTE"
	.sectionflags	@"SHF_NOTE_NV_TKINFO"
	.tkinfo
        /*0018*/ 	.word	0x00000002
        /*0030*/ 	.string	""
        /*0030*/ 	.string	"ptxas"
        /*0030*/ 	.string	"Cuda compilation tools, release 13.0, V13.0.88"
        /*0030*/ 	.string	"Build cuda_13.0.r13.0/compiler.36424714_0"
        /*0030*/ 	.string	"-arch sm_100 -m 64 "



//--------------------- .note.nv.cuinfo           --------------------------
	.section	.note.nv.cuinfo,"",@"SHT_NOTE"
	.sectionflags	@"SHF_NOTE_NV_CUINFO"
        /*0018*/ 	.short	0x0002
        /*001a*/ 	.short	0x0064
        /*001c*/ 	.short	0x0082
	.zero		2


//--------------------- .nv.info                  --------------------------
	.section	.nv.info,"",@"SHT_CUDA_INFO"
	.align	4


	//----- nvinfo : EIATTR_REGCOUNT
	.align		4
        /*0000*/ 	.byte	0x04, 0x2f
        /*0002*/ 	.short	(.L_1 - .L_0)
	.align		4
.L_0:
        /*0004*/ 	.word	index@(_Z11calc_answerPKiS0_Pil)
        /*0008*/ 	.word	0x00000020


	//----- nvinfo : EIATTR_FRAME_SIZE
	.align		4
.L_1:
        /*000c*/ 	.byte	0x04, 0x11
        /*000e*/ 	.short	(.L_3 - .L_2)
	.align		4
.L_2:
        /*0010*/ 	.word	index@(_Z11calc_answerPKiS0_Pil)
        /*0014*/ 	.word	0x00000000


	//----- nvinfo : EIATTR_MIN_STACK_SIZE
	.align		4
.L_3:
        /*0018*/ 	.byte	0x04, 0x12
        /*001a*/ 	.short	(.L_5 - .L_4)
	.align		4
.L_4:
        /*001c*/ 	.word	index@(_Z11calc_answerPKiS0_Pil)
        /*0020*/ 	.word	0x00000000
.L_5:


//--------------------- .nv.compat                --------------------------
	.section	.nv.compat,"",@"SHT_CUDA_COMPAT_INFO"
	.align	4
        /*0000*/ 	.byte	0x02, 0x09, 0x00, 0x00, 0x02, 0x02, 0x01, 0x00, 0x02, 0x05, 0x05, 0x00, 0x03, 0x07, 0x01, 0x01
        /*0010*/ 	.byte	0x02, 0x03, 0x00, 0x00, 0x02, 0x06, 0x01, 0x00, 0x04, 0x0b, 0x08, 0x00, 0x09, 0x00, 0x00, 0x00
        /*0020*/ 	.byte	0x00, 0x00, 0x00, 0x00


//--------------------- .nv.info._Z11calc_answerPKiS0_Pil --------------------------
	.section	.nv.info._Z11calc_answerPKiS0_Pil,"",@"SHT_CUDA_INFO"
	.sectionflags	@""
	.align	4


	//----- nvinfo : EIATTR_CUDA_API_VERSION
	.align		4
        /*0000*/ 	.byte	0x04, 0x37
        /*0002*/ 	.short	(.L_7 - .L_6)
.L_6:
        /*0004*/ 	.word	0x00000082


	//----- nvinfo : EIATTR_KPARAM_INFO
	.align		4
.L_7:
        /*0008*/ 	.byte	0x04, 0x17
        /*000a*/ 	.short	(.L_9 - .L_8)
.L_8:
        /*000c*/ 	.word	0x00000000
        /*0010*/ 	.short	0x0003
        /*0012*/ 	.short	0x0018
        /*0014*/ 	.byte	0x00, 0xf0, 0x21, 0x00


	//----- nvinfo : EIATTR_KPARAM_INFO
	.align		4
.L_9:
        /*0018*/ 	.byte	0x04, 0x17
        /*001a*/ 	.short	(.L_11 - .L_10)
.L_10:
        /*001c*/ 	.word	0x00000000
        /*0020*/ 	.short	0x0002
        /*0022*/ 	.short	0x0010
        /*0024*/ 	.byte	0x00, 0xf5, 0x21, 0x00


	//----- nvinfo : EIATTR_KPARAM_INFO
	.align		4
.L_11:
        /*0028*/ 	.byte	0x04, 0x17
        /*002a*/ 	.short	(.L_13 - .L_12)
.L_12:
        /*002c*/ 	.word	0x00000000
        /*0030*/ 	.short	0x0001
        /*0032*/ 	.short	0x0008
        /*0034*/ 	.byte	0x00, 0xf5, 0x21, 0x00


	//----- nvinfo : EIATTR_KPARAM_INFO
	.align		4
.L_13:
        /*0038*/ 	.byte	0x04, 0x17
        /*003a*/ 	.short	(.L_15 - .L_14)
.L_14:
        /*003c*/ 	.word	0x00000000
        /*0040*/ 	.short	0x0000
        /*0042*/ 	.short	0x0000
        /*0044*/ 	.byte	0x00, 0xf5, 0x21, 0x00


	//----- nvinfo : EIATTR_SPARSE_MMA_MASK
	.align		4
.L_15:
        /*0048*/ 	.byte	0x03, 0x50
        /*004a*/ 	.short	0x0000


	//----- nvinfo : EIATTR_MAXREG_COUNT
	.align		4
        /*004c*/ 	.byte	0x03, 0x1b
        /*004e*/ 	.short	0x00ff


	//----- nvinfo : EIATTR_MERCURY_ISA_VERSION
	.align		4
        /*0050*/ 	.byte	0x03, 0x5f
        /*0052*/ 	.short	0x0101


	//----- nvinfo : EIATTR_VRC_CTA_INIT_COUNT
	.align		4
        /*0054*/ 	.byte	0x02, 0x4a
	.zero		1
	.zero		1


	//----- nvinfo : EIATTR_EXIT_INSTR_OFFSETS
	.align		4
        /*0058*/ 	.byte	0x04, 0x1c
        /*005a*/ 	.short	(.L_17 - .L_16)


	//   ....[0]....
.L_16:
        /*005c*/ 	.word	0x00000090


	//   ....[1]....
        /*0060*/ 	.word	0x000000e0


	//   ....[2]....
        /*0064*/ 	.word	0x00000f50


	//----- nvinfo : EIATTR_CRS_STACK_SIZE
	.align		4
.L_17:
        /*0068*/ 	.byte	0x04, 0x1e
        /*006a*/ 	.short	(.L_19 - .L_18)
.L_18:
        /*006c*/ 	.word	0x00000000


	//----- nvinfo : EIATTR_CBANK_PARAM_SIZE
	.align		4
.L_19:
        /*0070*/ 	.byte	0x03, 0x19
        /*0072*/ 	.short	0x0020


	//----- nvinfo : EIATTR_PARAM_CBANK
	.align		4
        /*0074*/ 	.byte	0x04, 0x0a
        /*0076*/ 	.short	(.L_21 - .L_20)
	.align		4
.L_20:
        /*0078*/ 	.word	index@(.nv.constant0._Z11calc_answerPKiS0_Pil)
        /*007c*/ 	.short	0x0380
        /*007e*/ 	.short	0x0020


	//----- nvinfo : EIATTR_SW_WAR
	.align		4
.L_21:
        /*0080*/ 	.byte	0x04, 0x36
        /*0082*/ 	.short	(.L_23 - .L_22)
.L_22:
        /*0084*/ 	.word	0x00000008
.L_23:


//--------------------- .nv.callgraph             --------------------------
	.section	.nv.callgraph,"",@"SHT_CUDA_CALLGRAPH"
	.align	4
	.sectionentsize	8
	.align		4
        /*0000*/ 	.word	0x00000000
	.align		4
        /*0004*/ 	.word	0xffffffff
	.align		4
        /*0008*/ 	.word	0x00000000
	.align		4
        /*000c*/ 	.word	0xfffffffe
	.align		4
        /*0010*/ 	.word	0x00000000
	.align		4
        /*0014*/ 	.word	0xfffffffd
	.align		4
        /*0018*/ 	.word	0x00000000
	.align		4
        /*001c*/ 	.word	0xfffffffc


//--------------------- .text._Z11calc_answerPKiS0_Pil --------------------------
	.section	.text._Z11calc_answerPKiS0_Pil,"ax",@progbits
	.align	128
        .global         _Z11calc_answerPKiS0_Pil
        .type           _Z11calc_answerPKiS0_Pil,@function
        .size           _Z11calc_answerPKiS0_Pil,(.L_x_7 - _Z11calc_answerPKiS0_Pil)
        .other          _Z11calc_answerPKiS0_Pil,@"STO_CUDA_ENTRY STV_DEFAULT"
_Z11calc_answerPKiS0_Pil:
.text._Z11calc_answerPKiS0_Pil:
[----:B------:R-:W-:Y:S01]  /*0000*/  LDC R1, c[0x0][0x37c] ;  /* 0x0000df00ff017b82 */ /* 0x000fe20000000800 */
[----:B------:R-:W0:Y:S07]  /*0010*/  S2R R9, SR_TID.X ;  /* 0x0000000000097919 */ /* 0x000e2e0000002100 */
[----:B------:R-:W0:Y:S08]  /*0020*/  S2UR UR4, SR_CTAID.X ;  /* 0x00000000000479c3 */ /* 0x000e300000002500 */
[----:B------:R-:W0:Y:S08]  /*0030*/  LDC R0, c[0x0][0x360] ;  /* 0x0000d800ff007b82 */ /* 0x000e300000000800 */
[----:B------:R-:W1:Y:S01]  /*0040*/  LDC.64 R10, c[0x0][0x398] ;  /* 0x0000e600ff0a7b82 */ /* 0x000e620000000a00 */
[----:B0-----:R-:W-:-:S05]  /*0050*/  IMAD R9, R0, UR4, R9 ;  /* 0x0000000400097c24 */ /* 0x001fca000f8e0209 */
[----:B------:R-:W-:Y:S02]  /*0060*/  SHF.R.S32.HI R21, RZ, 0x1f, R9 ;  /* 0x0000001fff157819 */ /* 0x000fe40000011409 */
[----:B-1----:R-:W-:-:S04]  /*0070*/  ISETP.GE.U32.AND P0, PT, R9, R10, PT ;  /* 0x0000000a0900720c */ /* 0x002fc80003f06070 */
[----:B------:R-:W-:-:S13]  /*0080*/  ISETP.GE.AND.EX P0, PT, R21, R11, PT, P0 ;  /* 0x0000000b1500720c */ /* 0x000fda0003f06300 */
[----:B------:R-:W-:Y:S05]  /*0090*/  @P0 EXIT ;  /* 0x000000000000094d */ /* 0x000fea0003800000 */
[----:B------:R-:W0:Y:S01]  /*00a0*/  LDCU UR4, c[0x0][0x370] ;  /* 0x00006e00ff0477ac */ /* 0x000e220008000800 */
[----:B------:R-:W-:-:S04]  /*00b0*/  ISETP.GE.U32.AND P0, PT, R10, 0x1, PT ;  /* 0x000000010a00780c */ /* 0x000fc80003f06070 */
[----:B------:R-:W-:Y:S01]  /*00c0*/  ISETP.GE.AND.EX P0, PT, R11, RZ, PT, P0 ;  /* 0x000000ff0b00720c */ /* 0x000fe20003f06300 */
[----:B0-----:R-:W-:-:S12]  /*00d0*/  IMAD R0, R0, UR4, RZ ;  /* 0x0000000400007c24 */ /* 0x001fd8000f8e02ff */
[----:B------:R-:W-:Y:S05]  /*00e0*/  @!P0 EXIT ;  /* 0x000000000000894d */ /* 0x000fea0003800000 */
[C---:B------:R-:W-:Y:S01]  /*00f0*/  LOP3.LUT R2, R10.reuse, 0xf, RZ, 0xc0, !PT ;  /* 0x0000000f0a027812 */ /* 0x040fe200078ec0ff */
[C---:B------:R-:W-:Y:S01]  /*0100*/  IMAD.SHL.U32 R8, R10.reuse, 0x4, RZ ;  /* 0x000000040a087824 */ /* 0x040fe200078e00ff */
[----:B------:R-:W-:Y:S01]  /*0110*/  LOP3.LUT R5, R10, 0x7, RZ, 0xc0, !PT ;  /* 0x000000070a057812 */ /* 0x000fe200078ec0ff */
[----:B------:R-:W0:Y:S01]  /*0120*/  LDCU.64 UR6, c[0x0][0x358] ;  /* 0x00006b00ff0677ac */ /* 0x000e220008000a00 */
[----:B------:R-:W-:Y:S02]  /*0130*/  IADD3 R3, P1, PT, R2, -0x1, RZ ;  /* 0xffffffff02037810 */ /* 0x000fe40007f3e0ff */
[----:B------:R-:W-:Y:S02]  /*0140*/  LOP3.LUT R6, R10, 0xfffffff0, RZ, 0xc0, !PT ;  /* 0xfffffff00a067812 */ /* 0x000fe400078ec0ff */
[----:B------:R-:W-:Y:S01]  /*0150*/  ISETP.GE.U32.AND P0, PT, R3, 0x7, PT ;  /* 0x000000070300780c */ /* 0x000fe20003f06070 */
[----:B------:R-:W-:Y:S01]  /*0160*/  IMAD.X R4, RZ, RZ, -0x1, P1 ;  /* 0xffffffffff047424 */ /* 0x000fe200008e06ff */
[----:B------:R-:W-:-:S02]  /*0170*/  LOP3.LUT R3, R11, 0x7fffffff, RZ, 0xc0, !PT ;  /* 0x7fffffff0b037812 */ /* 0x000fc400078ec0ff */
[----:B------:R-:W-:Y:S02]  /*0180*/  LOP3.LUT R7, R10, 0x3, RZ, 0xc0, !PT ;  /* 0x000000030a077812 */ /* 0x000fe400078ec0ff */
[----:B------:R-:W-:Y:S02]  /*0190*/  ISETP.GE.U32.AND.EX P0, PT, R4, RZ, PT, P0 ;  /* 0x000000ff0400720c */ /* 0x000fe40003f06100 */
[----:B------:R-:W-:-:S11]  /*01a0*/  SHF.L.U64.HI R4, R10, 0x2, R11 ;  /* 0x000000020a047819 */ /* 0x000fd6000001020b */
.L_x_5:
[----:B01234-:R-:W1:Y:S08]  /*01b0*/  LDC.64 R12, c[0x0][0x390] ;  /* 0x0000e400ff0c7b82 */ /* 0x01fe700000000a00 */
[----:B------:R-:W2:Y:S01]  /*01c0*/  LDC.64 R10, c[0x0][0x398] ;  /* 0x0000e600ff0a7b82 */ /* 0x000ea20000000a00 */
[----:B-1----:R-:W-:-:S04]  /*01d0*/  LEA R12, P1, R9, R12, 0x2 ;  /* 0x0000000c090c7211 */ /* 0x002fc800078210ff */
[----:B------:R-:W-:-:S05]  /*01e0*/  LEA.HI.X R13, R9, R13, R21, 0x2, P1 ;  /* 0x0000000d090d7211 */ /* 0x000fca00008f1415 */
[----:B0----5:R0:W5:Y:S01]  /*01f0*/  LDG.E R25, desc[UR6][R12.64] ;  /* 0x000000060c197981 */ /* 0x021162000c1e1900 */
[----:B--2---:R-:W-:Y:S01]  /*0200*/  ISETP.GE.U32.AND P1, PT, R10, 0x10, PT ;  /* 0x000000100a00780c */ /* 0x004fe20003f26070 */
[----:B------:R-:W-:Y:S02]  /*0210*/  HFMA2 R23, -RZ, RZ, 0, 0 ;  /* 0x00000000ff177431 */ /* 0x000fe400000001ff */
[----:B------:R-:W-:Y:S01]  /*0220*/  IMAD.MOV.U32 R20, RZ, RZ, RZ ;  /* 0x000000ffff147224 */ /* 0x000fe200078e00ff */
[----:B------:R-:W-:-:S13]  /*0230*/  ISETP.GE.U32.AND.EX P1, PT, R11, RZ, PT, P1 ;  /* 0x000000ff0b00720c */ /* 0x000fda0003f26110 */
[----:B0-----:R-:W-:Y:S05]  /*0240*/  @!P1 BRA `(.L_x_0) ;  /* 0x0000000400609947 */ /* 0x001fea0003800000 */
[----:B------:R-:W0:Y:S01]  /*0250*/  LDCU.64 UR8, c[0x0][0x380] ;  /* 0x00007000ff0877ac */ /* 0x000e220008000a00 */
[----:B------:R-:W-:Y:S01]  /*0260*/  IMAD R16, R4, R9, RZ ;  /* 0x0000000904107224 */ /* 0x000fe200078e02ff */
[----:B------:R-:W-:Y:S01]  /*0270*/  MOV R19, R3 ;  /* 0x0000000300137202 */ /* 0x000fe20000000f00 */
[----:B------:R-:W-:Y:S01]  /*0280*/  IMAD.MOV.U32 R18, RZ, RZ, R6 ;  /* 0x000000ffff127224 */ /* 0x000fe200078e0006 */
[----:B------:R-:W1:Y:S01]  /*0290*/  LDCU.64 UR4, c[0x0][0x388] ;  /* 0x00007100ff0477ac */ /* 0x000e620008000a00 */
[-C--:B------:R-:W-:Y:S02]  /*02a0*/  IMAD R17, R21, R8.reuse, R16 ;  /* 0x0000000815117224 */ /* 0x080fe400078e0210 */
[----:B0-----:R-:W-:Y:S01]  /*02b0*/  IMAD.WIDE.U32 R14, R9, R8, UR8 ;  /* 0x00000008090e7e25 */ /* 0x001fe2000f8e0008 */
[----:B-1----:R-:W-:Y:S02]  /*02c0*/  UIADD3 UR4, UP0, UPT, UR4, 0x20, URZ ;  /* 0x0000002004047890 */ /* 0x002fe4000ff1e0ff */
[----:B------:R-:W-:-:S02]  /*02d0*/  IADD3 R14, P1, PT, R14, 0x20, RZ ;  /* 0x000000200e0e7810 */ /* 0x000fc40007f3e0ff */
[----:B------:R-:W-:-:S03]  /*02e0*/  UIADD3.X UR5, UPT, UPT, URZ, UR5, URZ, UP0, !UPT ;  /* 0x00000005ff057290 */ /* 0x000fc600087fe4ff */
[----:B------:R-:W-:Y:S02]  /*02f0*/  IMAD.X R15, R15, 0x1, R17, P1 ;  /* 0x000000010f0f7824 */ /* 0x000fe400008e0611 */
[----:B------:R-:W-:Y:S02]  /*0300*/  IMAD.U32 R16, RZ, RZ, UR4 ;  /* 0x00000004ff107e24 */ /* 0x000fe4000f8e00ff */
[----:B------:R-:W-:-:S07]  /*0310*/  IMAD.U32 R17, RZ, RZ, UR5 ;  /* 0x00000005ff117e24 */ /* 0x000fce000f8e00ff */
.L_x_1:
[----:B------:R-:W2:Y:S04]  /*0320*/  LDG.E R20, desc[UR6][R14.64+-0x20] ;  /* 0xffffe0060e147981 */ /* 0x000ea8000c1e1900 */
[----:B------:R-:W2:Y:S02]  /*0330*/  LDG.E R22, desc[UR6][R16.64+-0x20] ;  /* 0xffffe00610167981 */ /* 0x000ea4000c1e1900 */
[----:B-12--5:R-:W-:-:S05]  /*0340*/  IMAD R25, R20, R22, R25 ;  /* 0x0000001614197224 */ /* 0x026fca00078e0219 */
[----:B------:R0:W-:Y:S04]  /*0350*/  STG.E desc[UR6][R12.64], R25 ;  /* 0x000000190c007986 */ /* 0x0001e8000c101906 */
[----:B------:R-:W2:Y:S04]  /*0360*/  LDG.E R20, desc[UR6][R14.64+-0x1c] ;  /* 0xffffe4060e147981 */ /* 0x000ea8000c1e1900 */
[----:B------:R-:W2:Y:S02]  /*0370*/  LDG.E R22, desc[UR6][R16.64+-0x1c] ;  /* 0xffffe40610167981 */ /* 0x000ea4000c1e1900 */
[----:B--2---:R-:W-:-:S05]  /*0380*/  IMAD R23, R20, R22, R25 ;  /* 0x0000001614177224 */ /* 0x004fca00078e0219 */
[----:B------:R1:W-:Y:S04]  /*0390*/  STG.E desc[UR6][R12.64], R23 ;  /* 0x000000170c007986 */ /* 0x0003e8000c101906 */
[----:B------:R-:W2:Y:S04]  /*03a0*/  LDG.E R20, desc[UR6][R14.64+-0x18] ;  /* 0xffffe8060e147981 */ /* 0x000ea8000c1e1900 */
[----:B------:R-:W2:Y:S02]  /*03b0*/  LDG.E R22, desc[UR6][R16.64+-0x18] ;  /* 0xffffe80610167981 */ /* 0x000ea4000c1e1900 */
[----:B--2---:R-:W-:-:S05]  /*03c0*/  IMAD R27, R20, R22, R23 ;  /* 0x00000016141b7224 */ /* 0x004fca00078e0217 */
[----:B------:R2:W-:Y:S04]  /*03d0*/  STG.E desc[UR6][R12.64], R27 ;  /* 0x0000001b0c007986 */ /* 0x0005e8000c101906 */
[----:B------:R-:W0:Y:S04]  /*03e0*/  LDG.E R20, desc[UR6][R14.64+-0x14] ;  /* 0xffffec060e147981 */ /* 0x000e28000c1e1900 */
[----:B------:R-:W0:Y:S02]  /*03f0*/  LDG.E R22, desc[UR6][R16.64+-0x14] ;  /* 0xffffec0610167981 */ /* 0x000e24000c1e1900 */
[----:B0-----:R-:W-:-:S05]  /*0400*/  IMAD R25, R20, R22, R27 ;  /* 0x0000001614197224 */ /* 0x001fca00078e021b */
[----:B------:R0:W-:Y:S04]  /*0410*/  STG.E desc[UR6][R12.64], R25 ;  /* 0x000000190c007986 */ /* 0x0001e8000c101906 */
[----:B------:R-:W1:Y:S04]  /*0420*/  LDG.E R20, desc[UR6][R14.64+-0x10] ;  /* 0xfffff0060e147981 */ /* 0x000e68000c1e1900 */
[----:B------:R-:W1:Y:S02]  /*0430*/  LDG.E R22, desc[UR6][R16.64+-0x10] ;  /* 0xfffff00610167981 */ /* 0x000e64000c1e1900 */
[----:B-1----:R-:W-:-:S05]  /*0440*/  IMAD R23, R20, R22, R25 ;  /* 0x0000001614177224 */ /* 0x002fca00078e0219 */
        /* <DEDUP_REMOVED lines=41> */
[----:B------:R2:W0:Y:S04]  /*06e0*/  LDG.E R20, desc[UR6][R14.64+0x1c] ;  /* 0x00001c060e147981 */ /* 0x000428000c1e1900 */
[----:B------:R3:W0:Y:S01]  /*06f0*/  LDG.E R22, desc[UR6][R16.64+0x1c] ;  /* 0x00001c0610167981 */ /* 0x000622000c1e1900 */
[----:B------:R-:W-:-:S04]  /*0700*/  IADD3 R18, P1, PT, R18, -0x10, RZ ;  /* 0xfffffff012127810 */ /* 0x000fc80007f3e0ff */
[----:B------:R-:W-:Y:S02]  /*0710*/  IADD3.X R19, PT, PT, R19, -0x1, RZ, P1, !PT ;  /* 0xffffffff13137810 */ /* 0x000fe40000ffe4ff */
[----:B------:R-:W-:Y:S02]  /*0720*/  ISETP.NE.U32.AND P1, PT, R18, RZ, PT ;  /* 0x000000ff1200720c */ /* 0x000fe40003f25070 */
[----:B--2---:R-:W-:Y:S02]  /*0730*/  IADD3 R14, P2, PT, R14, 0x40, RZ ;  /* 0x000000400e0e7810 */ /* 0x004fe40007f5e0ff */
[----:B------:R-:W-:Y:S02]  /*0740*/  ISETP.NE.AND.EX P1, PT, R19, RZ, PT, P1 ;  /* 0x000000ff1300720c */ /* 0x000fe40003f25310 */
[----:B---3--:R-:W-:Y:S02]  /*0750*/  IADD3 R16, P3, PT, R16, 0x40, RZ ;  /* 0x0000004010107810 */ /* 0x008fe40007f7e0ff */
[----:B------:R-:W-:-:S03]  /*0760*/  IADD3.X R15, PT, PT, RZ, R15, RZ, P2, !PT ;  /* 0x0000000fff0f7210 */ /* 0x000fc600017fe4ff */
[----:B------:R-:W-:Y:S02]  /*0770*/  IMAD.X R17, RZ, RZ, R17, P3 ;  /* 0x000000ffff117224 */ /* 0x000fe400018e0611 */
[----:B0-----:R-:W-:-:S05]  /*0780*/  IMAD R25, R20, R22, R27 ;  /* 0x0000001614197224 */ /* 0x001fca00078e021b */
[----:B------:R1:W-:Y:S01]  /*0790*/  STG.E desc[UR6][R12.64], R25 ;  /* 0x000000190c007986 */ /* 0x0003e2000c101906 */
[----:B------:R-:W-:Y:S05]  /*07a0*/  @P1 BRA `(.L_x_1) ;  /* 0xfffffff800dc1947 */ /* 0x000fea000383ffff */
[----:B------:R-:W-:Y:S01]  /*07b0*/  IMAD.MOV.U32 R20, RZ, RZ, R6 ;  /* 0x000000ffff147224 */ /* 0x000fe200078e0006 */
[----:B-1----:R-:W-:-:S07]  /*07c0*/  MOV R23, R3 ;  /* 0x0000000300177202 */ /* 0x002fce0000000f00 */
.L_x_0:
[----:B------:R-:W-:-:S04]  /*07d0*/  ISETP.NE.U32.AND P1, PT, R2, RZ, PT ;  /* 0x000000ff0200720c */ /* 0x000fc80003f25070 */
[----:B------:R-:W-:-:S13]  /*07e0*/  ISETP.NE.AND.EX P1, PT, RZ, RZ, PT, P1 ;  /* 0x000000ffff00720c */ /* 0x000fda0003f25310 */
[----:B------:R-:W-:Y:S05]  /*07f0*/  @!P1 BRA `(.L_x_2) ;  /* 0x0000000400c09947 */ /* 0x000fea0003800000 */
[----:B------:R-:W-:-:S04]  /*0800*/  ISETP.NE.U32.AND P1, PT, R5, RZ, PT ;  /* 0x000000ff0500720c */ /* 0x000fc80003f25070 */
[----:B------:R-:W-:Y:S01]  /*0810*/  ISETP.NE.AND.EX P1, PT, RZ, RZ, PT, P1 ;  /* 0x000000ffff00720c */ /* 0x000fe20003f25310 */
[----:B------:R-:W-:-:S12]  /*0820*/  @!P0 BRA `(.L_x_3) ;  /* 0x0000000000b08947 */ /* 0x000fd80003800000 */
[----:B------:R-:W0:Y:S01]  /*0830*/  LDCU.128 UR8, c[0x0][0x380] ;  /* 0x00007000ff0877ac */ /* 0x000e220008000c00 */
[-C--:B------:R-:W-:Y:S02]  /*0840*/  IMAD R16, R21, R10.reuse, RZ ;  /* 0x0000000a15107224 */ /* 0x080fe400078e02ff */
[----:B------:R-:W-:Y:S02]  /*0850*/  IMAD.MOV.U32 R22, RZ, RZ, R20 ;  /* 0x000000ffff167224 */ /* 0x000fe400078e0014 */
[C---:B------:R-:W-:Y:S02]  /*0860*/  IMAD R17, R9.reuse, R11, R16 ;  /* 0x0000000b09117224 */ /* 0x040fe400078e0210 */
[----:B------:R-:W-:-:S04]  /*0870*/  IMAD.WIDE.U32 R14, R9, R10, R22 ;  /* 0x0000000a090e7225 */ /* 0x000fc800078e0016 */
[----:B------:R-:W-:Y:S01]  /*0880*/  IMAD.IADD R15, R15, 0x1, R17 ;  /* 0x000000010f0f7824 */ /* 0x000fe200078e0211 */
[----:B0-----:R-:W-:Y:S02]  /*0890*/  LEA R16, P3, R20, UR10, 0x2 ;  /* 0x0000000a14107c11 */ /* 0x001fe4000f8610ff */
[----:B------:R-:W-:Y:S02]  /*08a0*/  LEA R18, P2, R14, UR8, 0x2 ;  /* 0x000000080e127c11 */ /* 0x000fe4000f8410ff */
[----:B------:R-:W-:Y:S02]  /*08b0*/  LEA.HI.X R17, R20, UR11, R23, 0x2, P3 ;  /* 0x0000000b14117c11 */ /* 0x000fe400098f1417 */
[----:B------:R-:W-:-:S03]  /*08c0*/  LEA.HI.X R19, R14, UR9, R15, 0x2, P2 ;  /* 0x000000090e137c11 */ /* 0x000fc600090f140f */
[----:B------:R-:W2:Y:S04]  /*08d0*/  LDG.E R15, desc[UR6][R16.64] ;  /* 0x00000006100f7981 */ /* 0x000ea8000c1e1900 */
[----:B------:R-:W2:Y:S02]  /*08e0*/  LDG.E R14, desc[UR6][R18.64] ;  /* 0x00000006120e7981 */ /* 0x000ea4000c1e1900 */
[----:B--2--5:R-:W-:-:S05]  /*08f0*/  IMAD R15, R14, R15, R25 ;  /* 0x0000000f0e0f7224 */ /* 0x024fca00078e0219 */
        /* <DEDUP_REMOVED lines=26> */
[----:B------:R-:W1:Y:S01]  /*0aa0*/  LDG.E R22, desc[UR6][R16.64+0x1c] ;  /* 0x00001c0610167981 */ /* 0x000e62000c1e1900 */
[----:B------:R-:W-:-:S04]  /*0ab0*/  IADD3 R20, P2, PT, R20, 0x8, RZ ;  /* 0x0000000814147810 */ /* 0x000fc80007f5e0ff */
[----:B------:R-:W-:Y:S01]  /*0ac0*/  IADD3.X R23, PT, PT, RZ, R23, RZ, P2, !PT ;  /* 0x00000017ff177210 */ /* 0x000fe200017fe4ff */
[----:B-1----:R-:W-:-:S05]  /*0ad0*/  IMAD R25, R14, R22, R15 ;  /* 0x000000160e197224 */ /* 0x002fca00078e020f */
[----:B------:R2:W-:Y:S03]  /*0ae0*/  STG.E desc[UR6][R12.64], R25 ;  /* 0x000000190c007986 */ /* 0x0005e6000c101906 */
.L_x_3:
[----:B------:R-:W-:Y:S05]  /*0af0*/  @!P1 BRA `(.L_x_2) ;  /* 0x0000000400009947 */ /* 0x000fea0003800000 */
[----:B------:R-:W-:-:S04]  /*0b00*/  IADD3 R14, P1, PT, R5, -0x1, RZ ;  /* 0xffffffff050e7810 */ /* 0x000fc80007f3e0ff */
[----:B------:R-:W-:Y:S01]  /*0b10*/  ISETP.GE.U32.AND P2, PT, R14, 0x3, PT ;  /* 0x000000030e00780c */ /* 0x000fe20003f46070 */
[----:B------:R-:W-:Y:S01]  /*0b20*/  IMAD.X R14, RZ, RZ, -0x1, P1 ;  /* 0xffffffffff0e7424 */ /* 0x000fe200008e06ff */
[----:B------:R-:W-:-:S04]  /*0b30*/  ISETP.NE.U32.AND P1, PT, R7, RZ, PT ;  /* 0x000000ff0700720c */ /* 0x000fc80003f25070 */
[----:B------:R-:W-:Y:S02]  /*0b40*/  ISETP.GE.U32.AND.EX P2, PT, R14, RZ, PT, P2 ;  /* 0x000000ff0e00720c */ /* 0x000fe40003f46120 */
[----:B------:R-:W-:-:S11]  /*0b50*/  ISETP.NE.AND.EX P1, PT, RZ, RZ, PT, P1 ;  /* 0x000000ffff00720c */ /* 0x000fd60003f25310 */
[----:B------:R-:W-:Y:S05]  /*0b60*/  @!P2 BRA `(.L_x_4) ;  /* 0x000000000070a947 */ /* 0x000fea0003800000 */
[----:B------:R-:W0:Y:S01]  /*0b70*/  LDCU.128 UR8, c[0x0][0x380] ;  /* 0x00007000ff0877ac */ /* 0x000e220008000c00 */
[-C--:B------:R-:W-:Y:S02]  /*0b80*/  IMAD R16, R21, R10.reuse, RZ ;  /* 0x0000000a15107224 */ /* 0x080fe400078e02ff */
[----:B------:R-:W-:Y:S02]  /*0b90*/  IMAD.MOV.U32 R22, RZ, RZ, R20 ;  /* 0x000000ffff167224 */ /* 0x000fe400078e0014 */
[C---:B------:R-:W-:Y:S02]  /*0ba0*/  IMAD R17, R9.reuse, R11, R16 ;  /* 0x0000000b09117224 */ /* 0x040fe400078e0210 */
[----:B--2---:R-:W-:-:S05]  /*0bb0*/  IMAD.WIDE.U32 R14, R9, R10, R22 ;  /* 0x0000000a090e7225 */ /* 0x004fca00078e0016 */
[----:B------:R-:W-:Y:S02]  /*0bc0*/  IADD3 R15, PT, PT, R15, R17, RZ ;  /* 0x000000110f0f7210 */ /* 0x000fe40007ffe0ff */
        /* <DEDUP_REMOVED lines=16> */
[----:B------:R-:W2:Y:S04]  /*0cd0*/  LDG.E R14, desc[UR6][R18.64+0xc] ;  /* 0x00000c06120e7981 */ /* 0x000ea8000c1e1900 */
[----:B------:R-:W2:Y:S01]  /*0ce0*/  LDG.E R25, desc[UR6][R16.64+0xc] ;  /* 0x00000c0610197981 */ /* 0x000ea2000c1e1900 */
[----:B------:R-:W-:-:S05]  /*0cf0*/  IADD3 R20, P2, PT, R20, 0x4, RZ ;  /* 0x0000000414147810 */ /* 0x000fca0007f5e0ff */
[----:B------:R-:W-:Y:S02]  /*0d00*/  IMAD.X R23, RZ, RZ, R23, P2 ;  /* 0x000000ffff177224 */ /* 0x000fe400010e0617 */
[----:B--2---:R-:W-:-:S05]  /*0d10*/  IMAD R25, R14, R25, R29 ;  /* 0x000000190e197224 */ /* 0x004fca00078e021d */
[----:B------:R0:W-:Y:S02]  /*0d20*/  STG.E desc[UR6][R12.64], R25 ;  /* 0x000000190c007986 */ /* 0x0001e4000c101906 */
.L_x_4:
[----:B------:R-:W-:Y:S05]  /*0d30*/  @!P1 BRA `(.L_x_2) ;  /* 0x0000000000709947 */ /* 0x000fea0003800000 */
[----:B------:R-:W1:Y:S01]  /*0d40*/  LDCU.128 UR8, c[0x0][0x380] ;  /* 0x00007000ff0877ac */ /* 0x000e620008000c00 */
[-C--:B------:R-:W-:Y:S02]  /*0d50*/  IMAD R14, R21, R10.reuse, RZ ;  /* 0x0000000a150e7224 */ /* 0x080fe400078e02ff */
[----:B------:R-:W-:Y:S02]  /*0d60*/  IMAD.MOV.U32 R22, RZ, RZ, R20 ;  /* 0x000000ffff167224 */ /* 0x000fe400078e0014 */
[C---:B------:R-:W-:Y:S02]  /*0d70*/  IMAD R17, R9.reuse, R11, R14 ;  /* 0x0000000b09117224 */ /* 0x040fe400078e020e */
[----:B------:R-:W-:-:S05]  /*0d80*/  IMAD.WIDE.U32 R18, R9, R10, R22 ;  /* 0x0000000a09127225 */ /* 0x000fca00078e0016 */
[----:B------:R-:W-:Y:S02]  /*0d90*/  IADD3 R17, PT, PT, R17, R19, RZ ;  /* 0x0000001311117210 */ /* 0x000fe40007ffe0ff */
[----:B-1----:R-:W-:Y:S02]  /*0da0*/  LEA R14, P2, R20, UR10, 0x2 ;  /* 0x0000000a140e7c11 */ /* 0x002fe4000f8410ff */
[----:B------:R-:W-:Y:S02]  /*0db0*/  LEA R16, P1, R18, UR8, 0x2 ;  /* 0x0000000812107c11 */ /* 0x000fe4000f8210ff */
[----:B0-2---:R-:W-:Y:S02]  /*0dc0*/  LEA.HI.X R15, R20, UR11, R23, 0x2, P2 ;  /* 0x0000000b140f7c11 */ /* 0x005fe400090f1417 */
[----:B------:R-:W-:-:S03]  /*0dd0*/  LEA.HI.X R17, R18, UR9, R17, 0x2, P1 ;  /* 0x0000000912117c11 */ /* 0x000fc600088f1411 */
[----:B------:R-:W2:Y:S04]  /*0de0*/  LDG.E R19, desc[UR6][R14.64] ;  /* 0x000000060e137981 */ /* 0x000ea8000c1e1900 */
[----:B------:R-:W2:Y:S01]  /*0df0*/  LDG.E R18, desc[UR6][R16.64] ;  /* 0x0000000610127981 */ /* 0x000ea2000c1e1900 */
[----:B------:R-:W-:-:S04]  /*0e00*/  ISETP.NE.U32.AND P1, PT, R7, 0x1, PT ;  /* 0x000000010700780c */ /* 0x000fc80003f25070 */
[----:B------:R-:W-:Y:S01]  /*0e10*/  ISETP.NE.AND.EX P1, PT, RZ, RZ, PT, P1 ;  /* 0x000000ffff00720c */ /* 0x000fe20003f25310 */
[----:B--2--5:R-:W-:-:S05]  /*0e20*/  IMAD R25, R18, R19, R25 ;  /* 0x0000001312197224 */ /* 0x024fca00078e0219 */
[----:B------:R1:W-:Y:S07]  /*0e30*/  STG.E desc[UR6][R12.64], R25 ;  /* 0x000000190c007986 */ /* 0x0003ee000c101906 */
[----:B------:R-:W-:Y:S05]  /*0e40*/  @!P1 BRA `(.L_x_2) ;  /* 0x00000000002c9947 */ /* 0x000fea0003800000 */
[----:B------:R-:W2:Y:S04]  /*0e50*/  LDG.E R18, desc[UR6][R16.64+0x4] ;  /* 0x0000040610127981 */ /* 0x000ea8000c1e1900 */
[----:B------:R-:W2:Y:S01]  /*0e60*/  LDG.E R19, desc[UR6][R14.64+0x4] ;  /* 0x000004060e137981 */ /* 0x000ea2000c1e1900 */
[----:B------:R-:W-:-:S04]  /*0e70*/  ISETP.NE.U32.AND P1, PT, R7, 0x2, PT ;  /* 0x000000020700780c */ /* 0x000fc80003f25070 */
[----:B------:R-:W-:Y:S01]  /*0e80*/  ISETP.NE.AND.EX P1, PT, RZ, RZ, PT, P1 ;  /* 0x000000ffff00720c */ /* 0x000fe20003f25310 */
[----:B--2---:R-:W-:-:S05]  /*0e90*/  IMAD R19, R18, R19, R25 ;  /* 0x0000001312137224 */ /* 0x004fca00078e0219 */
[----:B------:R3:W-:Y:S07]  /*0ea0*/  STG.E desc[UR6][R12.64], R19 ;  /* 0x000000130c007986 */ /* 0x0007ee000c101906 */
[----:B------:R-:W-:Y:S05]  /*0eb0*/  @!P1 BRA `(.L_x_2) ;  /* 0x0000000000109947 */ /* 0x000fea0003800000 */
[----:B------:R-:W3:Y:S04]  /*0ec0*/  LDG.E R16, desc[UR6][R16.64+0x8] ;  /* 0x0000080610107981 */ /* 0x000ee8000c1e1900 */
[----:B------:R-:W3:Y:S02]  /*0ed0*/  LDG.E R15, desc[UR6][R14.64+0x8] ;  /* 0x000008060e0f7981 */ /* 0x000ee4000c1e1900 */
[----:B---3--:R-:W-:-:S05]  /*0ee0*/  IMAD R19, R16, R15, R19 ;  /* 0x0000000f10137224 */ /* 0x008fca00078e0213 */
[----:B------:R4:W-:Y:S02]  /*0ef0*/  STG.E desc[UR6][R12.64], R19 ;  /* 0x000000130c007986 */ /* 0x0009e4000c101906 */
.L_x_2:
[----:B------:R-:W-:-:S04]  /*0f00*/  IADD3 R9, P2, PT, R0, R9, RZ ;  /* 0x0000000900097210 */ /* 0x000fc80007f5e0ff */
[----:B------:R-:W-:Y:S02]  /*0f10*/  ISETP.GE.U32.AND P1, PT, R9, R10, PT ;  /* 0x0000000a0900720c */ /* 0x000fe40003f26070 */
[----:B------:R-:W-:-:S04]  /*0f20*/  LEA.HI.X.SX32 R21, R0, R21, 0x1, P2 ;  /* 0x0000001500157211 */ /* 0x000fc800010f0eff */
[----:B------:R-:W-:-:S13]  /*0f30*/  ISETP.GE.AND.EX P1, PT, R21, R11, PT, P1 ;  /* 0x0000000b1500720c */ /* 0x000fda0003f26310 */
[----:B------:R-:W-:Y:S05]  /*0f40*/  @!P1 BRA `(.L_x_5) ;  /* 0xfffffff000989947 */ /* 0x000fea000383ffff */
[----:B------:R-:W-:Y:S05]  /*0f50*/  EXIT ;  /* 0x000000000000794d */ /* 0x000fea0003800000 */
.L_x_6:
[----:B------:R-:W-:-:S00]  /*0f60*/  BRA `(.L_x_6) ;  /* 0xfffffffc00fc7947 */ /* 0x000fc0000383ffff */
[----:B------:R-:W-:-:S00]  /*0f70*/  NOP ;  /* 0x0000000000007918 */ /* 0x000fc00000000000 */
        /* <DEDUP_REMOVED lines=8> */
.L_x_7:


//--------------------- .nv.shared.reserved.0     --------------------------
	.section	.nv.shared.reserved.0,"aw",@nobits
	.weak		__nv_reservedSMEM_offset_0_alias
	.size		__nv_reservedSMEM_offset_0_alias, 0, 64
	.other		__nv_reservedSMEM_offset_0_alias,@"STO_CUDA_RESERVED_SHARED STV_DEFAULT"
__nv_reservedSMEM_offset_0_alias:
	.zero		0
	.zero		64


//--------------------- .nv.constant0._Z11calc_answerPKiS0_Pil --------------------------
	.section	.nv.constant0._Z11calc_answerPKiS0_Pil,"a",@progbits
	.sectionflags	@""
	.align	4
.nv.constant0._Z11calc_answerPKiS0_Pil:
	.zero		928


//--------------------- SYMBOLS --------------------------

	.type		.nv.reservedSmem.offset0,@object
	.size		.nv.reservedSmem.offset0,0x4
